//
// Generated by NVIDIA NVVM Compiler
//
// Compiler Build ID: CL-36424714
// Cuda compilation tools, release 13.0, V13.0.88
// Based on NVVM 20.0.0
//

.version 9.0
.target sm_100
.address_size 64

	// .globl	_Z17sumCommMultiBlockPKiiPiS1_
// _ZZ17sumCommMultiBlockPKiiPiS1_E5shArr has been demoted

.visible .entry _Z17sumCommMultiBlockPKiiPiS1_(
	.param .u64 .ptr .align 1 _Z17sumCommMultiBlockPKiiPiS1__param_0,
	.param .u32 _Z17sumCommMultiBlockPKiiPiS1__param_1,
	.param .u64 .ptr .align 1 _Z17sumCommMultiBlockPKiiPiS1__param_2,
	.param .u64 .ptr .align 1 _Z17sumCommMultiBlockPKiiPiS1__param_3
)
{
	.reg .pred 	%p<33>;
	.reg .b32 	%r<137>;
	.reg .b64 	%rd<19>;
	// demoted variable
	.shared .align 4 .b8 _ZZ17sumCommMultiBlockPKiiPiS1_E5shArr[4096];
	ld.param.u64 	%rd4, [_Z17sumCommMultiBlockPKiiPiS1__param_0];
	ld.param.u32 	%r31, [_Z17sumCommMultiBlockPKiiPiS1__param_1];
	ld.param.u64 	%rd5, [_Z17sumCommMultiBlockPKiiPiS1__param_2];
	ld.param.u64 	%rd3, [_Z17sumCommMultiBlockPKiiPiS1__param_3];
	cvta.to.global.u64 	%rd1, %rd4;
	cvta.to.global.u64 	%rd2, %rd5;
	mov.u32 	%r1, %tid.x;
	mov.u32 	%r2, %ctaid.x;
	shl.b32 	%r33, %r2, 10;
	or.b32  	%r129, %r33, %r1;
	mov.u32 	%r4, %nctaid.x;
	shl.b32 	%r5, %r4, 10;
	setp.ge.s32 	%p1, %r129, %r31;
	mov.b32 	%r134, 0;
	@%p1 bra 	$L__BB0_7;
	add.s32 	%r36, %r129, %r5;
	max.s32 	%r37, %r31, %r36;
	setp.lt.s32 	%p2, %r36, %r31;
	selp.u32 	%r38, 1, 0, %p2;
	add.s32 	%r39, %r36, %r38;
	sub.s32 	%r40, %r37, %r39;
	div.u32 	%r41, %r40, %r5;
	add.s32 	%r42, %r41, %r38;
	add.s32 	%r6, %r42, 1;
	and.b32  	%r7, %r6, 3;
	setp.lt.u32 	%p3, %r42, 3;
	mov.b32 	%r134, 0;
	@%p3 bra 	$L__BB0_4;
	and.b32  	%r44, %r6, -4;
	neg.s32 	%r125, %r44;
	mov.b32 	%r134, 0;
	mul.wide.s32 	%rd8, %r5, 4;
$L__BB0_3:
	mul.wide.s32 	%rd6, %r129, 4;
	add.s64 	%rd7, %rd1, %rd6;
	ld.global.u32 	%r45, [%rd7];
	add.s32 	%r46, %r45, %r134;
	add.s32 	%r47, %r129, %r5;
	add.s64 	%rd9, %rd7, %rd8;
	ld.global.u32 	%r48, [%rd9];
	add.s32 	%r49, %r48, %r46;
	add.s32 	%r50, %r47, %r5;
	add.s64 	%rd10, %rd9, %rd8;
	ld.global.u32 	%r51, [%rd10];
	add.s32 	%r52, %r51, %r49;
	add.s32 	%r53, %r50, %r5;
	add.s64 	%rd11, %rd10, %rd8;
	ld.global.u32 	%r54, [%rd11];
	add.s32 	%r134, %r54, %r52;
	add.s32 	%r129, %r53, %r5;
	add.s32 	%r125, %r125, 4;
	setp.ne.s32 	%p4, %r125, 0;
	@%p4 bra 	$L__BB0_3;
$L__BB0_4:
	setp.eq.s32 	%p5, %r7, 0;
	@%p5 bra 	$L__BB0_7;
	neg.s32 	%r131, %r7;
$L__BB0_6:
	.pragma "nounroll";
	mul.wide.s32 	%rd12, %r129, 4;
	add.s64 	%rd13, %rd1, %rd12;
	ld.global.u32 	%r55, [%rd13];
	add.s32 	%r134, %r55, %r134;
	add.s32 	%r129, %r129, %r5;
	add.s32 	%r131, %r131, 1;
	setp.ne.s32 	%p6, %r131, 0;
	@%p6 bra 	$L__BB0_6;
$L__BB0_7:
	shl.b32 	%r56, %r1, 2;
	mov.u32 	%r57, _ZZ17sumCommMultiBlockPKiiPiS1_E5shArr;
	add.s32 	%r26, %r57, %r56;
	st.shared.u32 	[%r26], %r134;
	bar.sync 	0;
	setp.gt.u32 	%p7, %r1, 511;
	@%p7 bra 	$L__BB0_9;
	ld.shared.u32 	%r58, [%r26+2048];
	ld.shared.u32 	%r59, [%r26];
	add.s32 	%r60, %r59, %r58;
	st.shared.u32 	[%r26], %r60;
$L__BB0_9:
	bar.sync 	0;
	setp.gt.u32 	%p8, %r1, 255;
	@%p8 bra 	$L__BB0_11;
	ld.shared.u32 	%r61, [%r26+1024];
	ld.shared.u32 	%r62, [%r26];
	add.s32 	%r63, %r62, %r61;
	st.shared.u32 	[%r26], %r63;
$L__BB0_11:
	bar.sync 	0;
	setp.gt.u32 	%p9, %r1, 127;
	@%p9 bra 	$L__BB0_13;
	ld.shared.u32 	%r64, [%r26+512];
	ld.shared.u32 	%r65, [%r26];
	add.s32 	%r66, %r65, %r64;
	st.shared.u32 	[%r26], %r66;
$L__BB0_13:
	bar.sync 	0;
	setp.gt.u32 	%p10, %r1, 63;
	@%p10 bra 	$L__BB0_15;
	ld.shared.u32 	%r67, [%r26+256];
	ld.shared.u32 	%r68, [%r26];
	add.s32 	%r69, %r68, %r67;
	st.shared.u32 	[%r26], %r69;
$L__BB0_15:
	bar.sync 	0;
	setp.gt.u32 	%p11, %r1, 31;
	@%p11 bra 	$L__BB0_17;
	ld.shared.u32 	%r70, [%r26+128];
	ld.shared.u32 	%r71, [%r26];
	add.s32 	%r72, %r71, %r70;
	st.shared.u32 	[%r26], %r72;
$L__BB0_17:
	bar.sync 	0;
	setp.gt.u32 	%p12, %r1, 15;
	@%p12 bra 	$L__BB0_19;
	ld.shared.u32 	%r73, [%r26+64];
	ld.shared.u32 	%r74, [%r26];
	add.s32 	%r75, %r74, %r73;
	st.shared.u32 	[%r26], %r75;
$L__BB0_19:
	bar.sync 	0;
	setp.gt.u32 	%p13, %r1, 7;
	@%p13 bra 	$L__BB0_21;
	ld.shared.u32 	%r76, [%r26+32];
	ld.shared.u32 	%r77, [%r26];
	add.s32 	%r78, %r77, %r76;
	st.shared.u32 	[%r26], %r78;
$L__BB0_21:
	bar.sync 	0;
	setp.gt.u32 	%p14, %r1, 3;
	@%p14 bra 	$L__BB0_23;
	ld.shared.u32 	%r79, [%r26+16];
	ld.shared.u32 	%r80, [%r26];
	add.s32 	%r81, %r80, %r79;
	st.shared.u32 	[%r26], %r81;
$L__BB0_23:
	bar.sync 	0;
	setp.gt.u32 	%p15, %r1, 1;
	@%p15 bra 	$L__BB0_25;
	ld.shared.u32 	%r82, [%r26+8];
	ld.shared.u32 	%r83, [%r26];
	add.s32 	%r84, %r83, %r82;
	st.shared.u32 	[%r26], %r84;
$L__BB0_25:
	bar.sync 	0;
	setp.ne.s32 	%p16, %r1, 0;
	@%p16 bra 	$L__BB0_27;
	ld.shared.u32 	%r85, [_ZZ17sumCommMultiBlockPKiiPiS1_E5shArr+4];
	ld.shared.u32 	%r86, [%r26];
	add.s32 	%r87, %r86, %r85;
	st.shared.u32 	[%r26], %r87;
$L__BB0_27:
	setp.ne.s32 	%p17, %r1, 0;
	bar.sync 	0;
	@%p17 bra 	$L__BB0_29;
	ld.shared.u32 	%r88, [_ZZ17sumCommMultiBlockPKiiPiS1_E5shArr];
	mul.wide.u32 	%rd14, %r2, 4;
	add.s64 	%rd15, %rd2, %rd14;
	st.global.u32 	[%rd15], %r88;
$L__BB0_29:
	setp.ne.s32 	%p18, %r1, 0;
	membar.gl;
	mov.b32 	%r135, 0;
	@%p18 bra 	$L__BB0_31;
	cvta.to.global.u64 	%rd16, %rd3;
	atom.global.add.u32 	%r135, [%rd16], 1;
$L__BB0_31:
	add.s32 	%r90, %r4, -1;
	setp.eq.s32 	%p19, %r135, %r90;
	selp.u32 	%r91, 1, 0, %p19;
	{ 
	.reg .pred 	%p1; 
	.reg .pred 	%p2; 
	setp.ne.u32 	%p1, %r91, 0; 
	bar.red.or.pred 	%p2, 0, %p1; 
	selp.u32 	%r92, 1, 0, %p2; 
	}
	setp.eq.s32 	%p20, %r92, 0;
	@%p20 bra 	$L__BB0_56;
	setp.ge.s32 	%p21, %r1, %r5;
	mov.b32 	%r136, 0;
	@%p21 bra 	$L__BB0_34;
	mul.wide.u32 	%rd17, %r1, 4;
	add.s64 	%rd18, %rd2, %rd17;
	ld.global.u32 	%r136, [%rd18];
$L__BB0_34:
	setp.gt.u32 	%p22, %r1, 511;
	st.shared.u32 	[%r26], %r136;
	bar.sync 	0;
	@%p22 bra 	$L__BB0_36;
	ld.shared.u32 	%r94, [%r26+2048];
	ld.shared.u32 	%r95, [%r26];
	add.s32 	%r96, %r95, %r94;
	st.shared.u32 	[%r26], %r96;
$L__BB0_36:
	setp.gt.u32 	%p23, %r1, 255;
	bar.sync 	0;
	@%p23 bra 	$L__BB0_38;
	ld.shared.u32 	%r97, [%r26+1024];
	ld.shared.u32 	%r98, [%r26];
	add.s32 	%r99, %r98, %r97;
	st.shared.u32 	[%r26], %r99;
$L__BB0_38:
	setp.gt.u32 	%p24, %r1, 127;
	bar.sync 	0;
	@%p24 bra 	$L__BB0_40;
	ld.shared.u32 	%r100, [%r26+512];
	ld.shared.u32 	%r101, [%r26];
	add.s32 	%r102, %r101, %r100;
	st.shared.u32 	[%r26], %r102;
$L__BB0_40:
	setp.gt.u32 	%p25, %r1, 63;
	bar.sync 	0;
	@%p25 bra 	$L__BB0_42;
	ld.shared.u32 	%r103, [%r26+256];
	ld.shared.u32 	%r104, [%r26];
	add.s32 	%r105, %r104, %r103;
	st.shared.u32 	[%r26], %r105;
$L__BB0_42:
	setp.gt.u32 	%p26, %r1, 31;
	bar.sync 	0;
	@%p26 bra 	$L__BB0_44;
	ld.shared.u32 	%r106, [%r26+128];
	ld.shared.u32 	%r107, [%r26];
	add.s32 	%r108, %r107, %r106;
	st.shared.u32 	[%r26], %r108;
$L__BB0_44:
	setp.gt.u32 	%p27, %r1, 15;
	bar.sync 	0;
	@%p27 bra 	$L__BB0_46;
	ld.shared.u32 	%r109, [%r26+64];
	ld.shared.u32 	%r110, [%r26];
	add.s32 	%r111, %r110, %r109;
	st.shared.u32 	[%r26], %r111;
$L__BB0_46:
	setp.gt.u32 	%p28, %r1, 7;
	bar.sync 	0;
	@%p28 bra 	$L__BB0_48;
	ld.shared.u32 	%r112, [%r26+32];
	ld.shared.u32 	%r113, [%r26];
	add.s32 	%r114, %r113, %r112;
	st.shared.u32 	[%r26], %r114;
$L__BB0_48:
	setp.gt.u32 	%p29, %r1, 3;
	bar.sync 	0;
	@%p29 bra 	$L__BB0_50;
	ld.shared.u32 	%r115, [%r26+16];
	ld.shared.u32 	%r116, [%r26];
	add.s32 	%r117, %r116, %r115;
	st.shared.u32 	[%r26], %r117;
$L__BB0_50:
	setp.gt.u32 	%p30, %r1, 1;
	bar.sync 	0;
	@%p30 bra 	$L__BB0_52;
	ld.shared.u32 	%r118, [%r26+8];
	ld.shared.u32 	%r119, [%r26];
	add.s32 	%r120, %r119, %r118;
	st.shared.u32 	[%r26], %r120;
$L__BB0_52:
	setp.ne.s32 	%p31, %r1, 0;
	bar.sync 	0;
	@%p31 bra 	$L__BB0_54;
	ld.shared.u32 	%r121, [_ZZ17sumCommMultiBlockPKiiPiS1_E5shArr+4];
	ld.shared.u32 	%r122, [%r26];
	add.s32 	%r123, %r122, %r121;
	st.shared.u32 	[%r26], %r123;
$L__BB0_54:
	setp.ne.s32 	%p32, %r1, 0;
	bar.sync 	0;
	@%p32 bra 	$L__BB0_56;
	ld.shared.u32 	%r124, [_ZZ17sumCommMultiBlockPKiiPiS1_E5shArr];
	st.global.u32 	[%rd2], %r124;
$L__BB0_56:
	ret;

}


// ===== COMPILED SASS (sm_100) =====

	.target	sm_100

	.elftype	@"ET_EXEC"


//--------------------- .note.nv.tkinfo           --------------------------
	.section	.note.nv.tkinfo,"",@"SHT_NOTE"
	.sectionflags	@"SHF_NOTE_NV_TKINFO"
	.tkinfo
        /*0018*/ 	.word	0x00000002
        /*0030*/ 	.string	""
        /*0030*/ 	.string	"ptxas"
        /*0030*/ 	.string	"Cuda compilation tools, release 13.0, V13.0.88"
        /*0030*/ 	.string	"Build cuda_13.0.r13.0/compiler.36424714_0"
        /*0030*/ 	.string	"-arch sm_100 -m 64 "



//--------------------- .note.nv.cuinfo           --------------------------
	.section	.note.nv.cuinfo,"",@"SHT_NOTE"
	.sectionflags	@"SHF_NOTE_NV_CUINFO"
        /*0018*/ 	.short	0x0002
        /*001a*/ 	.short	0x0064
        /*001c*/ 	.short	0x0082
	.zero		2


//--------------------- .nv.info                  --------------------------
	.section	.nv.info,"",@"SHT_CUDA_INFO"
	.align	4


	//----- nvinfo : EIATTR_REGCOUNT
	.align		4
        /*0000*/ 	.byte	0x04, 0x2f
        /*0002*/ 	.short	(.L_1 - .L_0)
	.align		4
.L_0:
        /*0004*/ 	.word	index@(_Z17sumCommMultiBlockPKiiPiS1_)
        /*0008*/ 	.word	0x00000020


	//----- nvinfo : EIATTR_FRAME_SIZE
	.align		4
.L_1:
        /*000c*/ 	.byte	0x04, 0x11
        /*000e*/ 	.short	(.L_3 - .L_2)
	.align		4
.L_2:
        /*0010*/ 	.word	index@(_Z17sumCommMultiBlockPKiiPiS1_)
        /*0014*/ 	.word	0x00000000


	//----- nvinfo : EIATTR_MIN_STACK_SIZE
	.align		4
.L_3:
        /*0018*/ 	.byte	0x04, 0x12
        /*001a*/ 	.short	(.L_5 - .L_4)
	.align		4
.L_4:
        /*001c*/ 	.word	index@(_Z17sumCommMultiBlockPKiiPiS1_)
        /*0020*/ 	.word	0x00000000
.L_5:


//--------------------- .nv.compat                --------------------------
	.section	.nv.compat,"",@"SHT_CUDA_COMPAT_INFO"
	.align	4
        /*0000*/ 	.byte	0x02, 0x09, 0x00, 0x00, 0x02, 0x02, 0x01, 0x00, 0x02, 0x05, 0x05, 0x00, 0x03, 0x07, 0x01, 0x01
        /*0010*/ 	.byte	0x02, 0x03, 0x00, 0x00, 0x02, 0x06, 0x01, 0x00, 0x04, 0x0b, 0x08, 0x00, 0x09, 0x00, 0x00, 0x00
        /*0020*/ 	.byte	0x00, 0x00, 0x00, 0x00


//--------------------- .nv.info._Z17sumCommMultiBlockPKiiPiS1_ --------------------------
	.section	.nv.info._Z17sumCommMultiBlockPKiiPiS1_,"",@"SHT_CUDA_INFO"
	.sectionflags	@""
	.align	4


	//----- nvinfo : EIATTR_CUDA_API_VERSION
	.align		4
        /*0000*/ 	.byte	0x04, 0x37
        /*0002*/ 	.short	(.L_7 - .L_6)
.L_6:
        /*0004*/ 	.word	0x00000082


	//----- nvinfo : EIATTR_KPARAM_INFO
	.align		4
.L_7:
        /*0008*/ 	.byte	0x04, 0x17
        /*000a*/ 	.short	(.L_9 - .L_8)
.L_8:
        /*000c*/ 	.word	0x00000000
        /*0010*/ 	.short	0x0003
        /*0012*/ 	.short	0x0018
        /*0014*/ 	.byte	0x00, 0xf5, 0x21, 0x00


	//----- nvinfo : EIATTR_KPARAM_INFO
	.align		4
.L_9:
        /*0018*/ 	.byte	0x04, 0x17
        /*001a*/ 	.short	(.L_11 - .L_10)
.L_10:
        /*001c*/ 	.word	0x00000000
        /*0020*/ 	.short	0x0002
        /*0022*/ 	.short	0x0010
        /*0024*/ 	.byte	0x00, 0xf5, 0x21, 0x00


	//----- nvinfo : EIATTR_KPARAM_INFO
	.align		4
.L_11:
        /*0028*/ 	.byte	0x04, 0x17
        /*002a*/ 	.short	(.L_13 - .L_12)
.L_12:
        /*002c*/ 	.word	0x00000000
        /*0030*/ 	.short	0x0001
        /*0032*/ 	.short	0x0008
        /*0034*/ 	.byte	0x00, 0xf0, 0x11, 0x00


	//----- nvinfo : EIATTR_KPARAM_INFO
	.align		4
.L_13:
        /*0038*/ 	.byte	0x04, 0x17
        /*003a*/ 	.short	(.L_15 - .L_14)
.L_14:
        /*003c*/ 	.word	0x00000000
        /*0040*/ 	.short	0x0000
        /*0042*/ 	.short	0x0000
        /*0044*/ 	.byte	0x00, 0xf5, 0x21, 0x00


	//----- nvinfo : EIATTR_SPARSE_MMA_MASK
	.align		4
.L_15:
        /*0048*/ 	.byte	0x03, 0x50
        /*004a*/ 	.short	0x0000


	//----- nvinfo : EIATTR_MAXREG_COUNT
	.align		4
        /*004c*/ 	.byte	0x03, 0x1b
        /*004e*/ 	.short	0x00ff


	//----- nvinfo : EIATTR_NUM_BARRIERS
	.align		4
        /*0050*/ 	.byte	0x02, 0x4c
        /*0052*/ 	.byte	0x01
	.zero		1


	//----- nvinfo : EIATTR_MERCURY_ISA_VERSION
	.align		4
        /*0054*/ 	.byte	0x03, 0x5f
        /*0056*/ 	.short	0x0101


	//----- nvinfo : EIATTR_VRC_CTA_INIT_COUNT
	.align		4
        /*0058*/ 	.byte	0x02, 0x4a
	.zero		1
	.zero		1


	//----- nvinfo : EIATTR_EXIT_INSTR_OFFSETS
	.align		4
        /*005c*/ 	.byte	0x04, 0x1c
        /*005e*/ 	.short	(.L_17 - .L_16)


	//   ....[0]....
.L_16:
        /*0060*/ 	.word	0x00001060


	//   ....[1]....
        /*0064*/ 	.word	0x00001490


	//   ....[2]....
        /*0068*/ 	.word	0x000014d0


	//----- nvinfo : EIATTR_CRS_STACK_SIZE
	.align		4
.L_17:
        /*006c*/ 	.byte	0x04, 0x1e
        /*006e*/ 	.short	(.L_19 - .L_18)
.L_18:
        /*0070*/ 	.word	0x00000000


	//----- nvinfo : EIATTR_CBANK_PARAM_SIZE
	.align		4
.L_19:
        /*0074*/ 	.byte	0x03, 0x19
        /*0076*/ 	.short	0x0020


	//----- nvinfo : EIATTR_PARAM_CBANK
	.align		4
        /*0078*/ 	.byte	0x04, 0x0a
        /*007a*/ 	.short	(.L_21 - .L_20)
	.align		4
.L_20:
        /*007c*/ 	.word	index@(.nv.constant0._Z17sumCommMultiBlockPKiiPiS1_)
        /*0080*/ 	.short	0x0380
        /*0082*/ 	.short	0x0020


	//----- nvinfo : EIATTR_SW_WAR
	.align		4
.L_21:
        /*0084*/ 	.byte	0x04, 0x36
        /*0086*/ 	.short	(.L_23 - .L_22)
.L_22:
        /*0088*/ 	.word	0x00000008
.L_23:


//--------------------- .nv.callgraph             --------------------------
	.section	.nv.callgraph,"",@"SHT_CUDA_CALLGRAPH"
	.align	4
	.sectionentsize	8
	.align		4
        /*0000*/ 	.word	0x00000000
	.align		4
        /*0004*/ 	.word	0xffffffff
	.align		4
        /*0008*/ 	.word	0x00000000
	.align		4
        /*000c*/ 	.word	0xfffffffe
	.align		4
        /*0010*/ 	.word	0x00000000
	.align		4
        /*0014*/ 	.word	0xfffffffd
	.align		4
        /*0018*/ 	.word	0x00000000
	.align		4
        /*001c*/ 	.word	0xfffffffc


//--------------------- .text._Z17sumCommMultiBlockPKiiPiS1_ --------------------------
	.section	.text._Z17sumCommMultiBlockPKiiPiS1_,"ax",@progbits
	.align	128
        .global         _Z17sumCommMultiBlockPKiiPiS1_
        .type           _Z17sumCommMultiBlockPKiiPiS1_,@function
        .size           _Z17sumCommMultiBlockPKiiPiS1_,(.L_x_17 - _Z17sumCommMultiBlockPKiiPiS1_)
        .other          _Z17sumCommMultiBlockPKiiPiS1_,@"STO_CUDA_ENTRY STV_DEFAULT"
_Z17sumCommMultiBlockPKiiPiS1_:
.text._Z17sumCommMultiBlockPKiiPiS1_:
[----:B------:R-:W-:Y:S01]  /*0000*/  LDC R1, c[0x0][0x37c] ;  /* 0x0000df00ff017b82 */ /* 0x000fe20000000800 */
[----:B------:R-:W0:Y:S01]  /*0010*/  S2R R0, SR_CTAID.X ;  /* 0x0000000000007919 */ /* 0x000e220000002500 */
[----:B------:R-:W1:Y:S06]  /*0020*/  LDCU UR4, c[0x0][0x388] ;  /* 0x00007100ff0477ac */ /* 0x000e6c0008000800 */
[----:B------:R-:W2:Y:S01]  /*0030*/  LDC R3, c[0x0][0x370] ;  /* 0x0000dc00ff037b82 */ /* 0x000ea20000000800 */
[----:B------:R-:W-:Y:S01]  /*0040*/  BSSY.RECONVERGENT B2, `(.L_x_0) ;  /* 0x00000a7000027945 */ /* 0x000fe20003800200 */
[----:B------:R-:W3:Y:S01]  /*0050*/  S2R R2, SR_TID.X ;  /* 0x0000000000027919 */ /* 0x000ee20000002100 */
[----:B------:R-:W4:Y:S01]  /*0060*/  LDCU.64 UR6, c[0x0][0x358] ;  /* 0x00006b00ff0677ac */ /* 0x000f220008000a00 */
[----:B------:R-:W-:-:S02]  /*0070*/  IMAD.MOV.U32 R8, RZ, RZ, RZ ;  /* 0x000000ffff087224 */ /* 0x000fc400078e00ff */
[----:B0-----:R-:W-:-:S05]  /*0080*/  IMAD.SHL.U32 R5, R0, 0x400, RZ ;  /* 0x0000040000057824 */ /* 0x001fca00078e00ff */
[----:B---3--:R-:W-:Y:S01]  /*0090*/  LOP3.LUT R6, R5, R2, RZ, 0xfc, !PT ;  /* 0x0000000205067212 */ /* 0x008fe200078efcff */
[----:B--2---:R-:W-:-:S03]  /*00a0*/  IMAD.SHL.U32 R5, R3, 0x400, RZ ;  /* 0x0000040003057824 */ /* 0x004fc600078e00ff */
[----:B-1----:R-:W-:-:S13]  /*00b0*/  ISETP.GE.AND P0, PT, R6, UR4, PT ;  /* 0x0000000406007c0c */ /* 0x002fda000bf06270 */
[----:B----4-:R-:W-:Y:S05]  /*00c0*/  @P0 BRA `(.L_x_1) ;  /* 0x0000000800780947 */ /* 0x010fea0003800000 */
[----:B------:R-:W0:Y:S01]  /*00d0*/  I2F.U32.RP R11, R5 ;  /* 0x00000005000b7306 */ /* 0x000e220000209000 */
[C---:B------:R-:W-:Y:S01]  /*00e0*/  IMAD.IADD R4, R5.reuse, 0x1, R6 ;  /* 0x0000000105047824 */ /* 0x040fe200078e0206 */
[----:B------:R-:W-:Y:S01]  /*00f0*/  ISETP.NE.U32.AND P2, PT, R5, RZ, PT ;  /* 0x000000ff0500720c */ /* 0x000fe20003f45070 */
[----:B------:R-:W-:Y:S01]  /*0100*/  IMAD.MOV R13, RZ, RZ, -R5 ;  /* 0x000000ffff0d7224 */ /* 0x000fe200078e0a05 */
[----:B------:R-:W-:Y:S02]  /*0110*/  BSSY.RECONVERGENT B1, `(.L_x_2) ;  /* 0x000008e000017945 */ /* 0x000fe40003800200 */
[C---:B------:R-:W-:Y:S02]  /*0120*/  ISETP.GE.AND P0, PT, R4.reuse, UR4, PT ;  /* 0x0000000404007c0c */ /* 0x040fe4000bf06270 */
[----:B------:R-:W-:Y:S02]  /*0130*/  VIMNMX R7, PT, PT, R4, UR4, !PT ;  /* 0x0000000404077c48 */ /* 0x000fe4000ffe0100 */
[----:B------:R-:W-:-:S04]  /*0140*/  SEL R10, RZ, 0x1, P0 ;  /* 0x00000001ff0a7807 */ /* 0x000fc80000000000 */
[----:B------:R-:W-:Y:S01]  /*0150*/  IADD3 R4, PT, PT, R7, -R4, -R10 ;  /* 0x8000000407047210 */ /* 0x000fe20007ffe80a */
[----:B0-----:R-:W0:Y:S02]  /*0160*/  MUFU.RCP R11, R11 ;  /* 0x0000000b000b7308 */ /* 0x001e240000001000 */
[----:B0-----:R-:W-:-:S06]  /*0170*/  VIADD R8, R11, 0xffffffe ;  /* 0x0ffffffe0b087836 */ /* 0x001fcc0000000000 */
[----:B------:R0:W1:Y:S02]  /*0180*/  F2I.FTZ.U32.TRUNC.NTZ R9, R8 ;  /* 0x0000000800097305 */ /* 0x000064000021f000 */
[----:B0-----:R-:W-:Y:S02]  /*0190*/  IMAD.MOV.U32 R8, RZ, RZ, RZ ;  /* 0x000000ffff087224 */ /* 0x001fe400078e00ff */
[----:B-1----:R-:W-:-:S04]  /*01a0*/  IMAD R13, R13, R9, RZ ;  /* 0x000000090d0d7224 */ /* 0x002fc800078e02ff */
[----:B------:R-:W-:-:S06]  /*01b0*/  IMAD.HI.U32 R9, R9, R13, R8 ;  /* 0x0000000d09097227 */ /* 0x000fcc00078e0008 */
[----:B------:R-:W-:-:S04]  /*01c0*/  IMAD.HI.U32 R9, R9, R4, RZ ;  /* 0x0000000409097227 */ /* 0x000fc800078e00ff */
[----:B------:R-:W-:-:S04]  /*01d0*/  IMAD.MOV R7, RZ, RZ, -R9 ;  /* 0x000000ffff077224 */ /* 0x000fc800078e0a09 */
[----:B------:R-:W-:-:S05]  /*01e0*/  IMAD R4, R5, R7, R4 ;  /* 0x0000000705047224 */ /* 0x000fca00078e0204 */
[----:B------:R-:W-:-:S13]  /*01f0*/  ISETP.GE.U32.AND P0, PT, R4, R5, PT ;  /* 0x000000050400720c */ /* 0x000fda0003f06070 */
[----:B------:R-:W-:Y:S01]  /*0200*/  @P0 IMAD.IADD R4, R4, 0x1, -R5 ;  /* 0x0000000104040824 */ /* 0x000fe200078e0a05 */
[----:B------:R-:W-:-:S04]  /*0210*/  @P0 IADD3 R9, PT, PT, R9, 0x1, RZ ;  /* 0x0000000109090810 */ /* 0x000fc80007ffe0ff */
[----:B------:R-:W-:-:S13]  /*0220*/  ISETP.GE.U32.AND P1, PT, R4, R5, PT ;  /* 0x000000050400720c */ /* 0x000fda0003f26070 */
[----:B------:R-:W-:Y:S01]  /*0230*/  @P1 VIADD R9, R9, 0x1 ;  /* 0x0000000109091836 */ /* 0x000fe20000000000 */
[----:B------:R-:W-:-:S05]  /*0240*/  @!P2 LOP3.LUT R9, RZ, R5, RZ, 0x33, !PT ;  /* 0x00000005ff09a212 */ /* 0x000fca00078e33ff */
[----:B------:R-:W-:-:S04]  /*0250*/  IMAD.IADD R9, R10, 0x1, R9 ;  /* 0x000000010a097824 */ /* 0x000fc800078e0209 */
[C---:B------:R-:W-:Y:S01]  /*0260*/  VIADD R4, R9.reuse, 0x1 ;  /* 0x0000000109047836 */ /* 0x040fe20000000000 */
[----:B------:R-:W-:-:S04]  /*0270*/  ISETP.GE.U32.AND P0, PT, R9, 0x3, PT ;  /* 0x000000030900780c */ /* 0x000fc80003f06070 */
[----:B------:R-:W-:-:S09]  /*0280*/  LOP3.LUT R7, R4, 0x3, RZ, 0xc0, !PT ;  /* 0x0000000304077812 */ /* 0x000fd200078ec0ff */
[----:B------:R-:W-:Y:S05]  /*0290*/  @!P0 BRA `(.L_x_3) ;  /* 0x0000000400d48947 */ /* 0x000fea0003800000 */
[----:B------:R-:W-:Y:S01]  /*02a0*/  LOP3.LUT R4, R4, 0xfffffffc, RZ, 0xc0, !PT ;  /* 0xfffffffc04047812 */ /* 0x000fe200078ec0ff */
[----:B------:R-:W-:Y:S01]  /*02b0*/  BSSY.RELIABLE B0, `(.L_x_4) ;  /* 0x0000063000007945 */ /* 0x000fe20003800100 */
[----:B------:R-:W-:-:S03]  /*02c0*/  IMAD.MOV.U32 R8, RZ, RZ, RZ ;  /* 0x000000ffff087224 */ /* 0x000fc600078e00ff */
[----:B------:R-:W-:-:S05]  /*02d0*/  IMAD.MOV R4, RZ, RZ, -R4 ;  /* 0x000000ffff047224 */ /* 0x000fca00078e0a04 */
[----:B------:R-:W-:-:S13]  /*02e0*/  ISETP.GE.AND P0, PT, R4, RZ, PT ;  /* 0x000000ff0400720c */ /* 0x000fda0003f06270 */
[----:B------:R-:W-:Y:S05]  /*02f0*/  @P0 BRA `(.L_x_5) ;  /* 0x0000000400780947 */ /* 0x000fea0003800000 */
[----:B------:R-:W-:Y:S01]  /*0300*/  IMAD.MOV R9, RZ, RZ, -R4 ;  /* 0x000000ffff097224 */ /* 0x000fe200078e0a04 */
[----:B------:R-:W-:Y:S01]  /*0310*/  BSSY.RECONVERGENT B3, `(.L_x_6) ;  /* 0x0000039000037945 */ /* 0x000fe20003800200 */
[----:B------:R-:W-:-:S03]  /*0320*/  PLOP3.LUT P0, PT, PT, PT, PT, 0x80, 0x8 ;  /* 0x000000000008781c */ /* 0x000fc60003f0f070 */
[----:B------:R-:W-:-:S13]  /*0330*/  ISETP.GT.AND P1, PT, R9, 0xc, PT ;  /* 0x0000000c0900780c */ /* 0x000fda0003f24270 */
[----:B------:R-:W-:Y:S05]  /*0340*/  @!P1 BRA `(.L_x_7) ;  /* 0x0000000000d49947 */ /* 0x000fea0003800000 */
[----:B------:R-:W-:-:S13]  /*0350*/  PLOP3.LUT P0, PT, PT, PT, PT, 0x8, 0x80 ;  /* 0x000000000080781c */ /* 0x000fda0003f0e170 */
.L_x_8:
[----:B------:R-:W0:Y:S01]  /*0360*/  LDC.64 R18, c[0x0][0x380] ;  /* 0x0000e000ff127b82 */ /* 0x000e220000000a00 */
[----:B------:R-:W-:-:S04]  /*0370*/  IADD3 R10, PT, PT, R5, R6, R5 ;  /* 0x00000006050a7210 */ /* 0x000fc80007ffe005 */
[----:B------:R-:W-:Y:S01]  /*0380*/  IADD3 R10, PT, PT, R5, R10, R5 ;  /* 0x0000000a050a7210 */ /* 0x000fe20007ffe005 */
[----:B0-----:R-:W-:-:S03]  /*0390*/  IMAD.WIDE R14, R6, 0x4, R18 ;  /* 0x00000004060e7825 */ /* 0x001fc600078e0212 */
[----:B------:R-:W-:Y:S01]  /*03a0*/  IADD3 R6, PT, PT, R5, R10, R5 ;  /* 0x0000000a05067210 */ /* 0x000fe20007ffe005 */
[----:B------:R-:W-:-:S03]  /*03b0*/  IMAD.WIDE R10, R10, 0x4, R18 ;  /* 0x000000040a0a7825 */ /* 0x000fc600078e0212 */
[C---:B------:R-:W-:Y:S01]  /*03c0*/  IADD3 R6, PT, PT, R5.reuse, R6, R5 ;  /* 0x0000000605067210 */ /* 0x040fe20007ffe005 */
[----:B------:R-:W2:Y:S01]  /*03d0*/  LDG.E R9, desc[UR6][R14.64] ;  /* 0x000000060e097981 */ /* 0x000ea2000c1e1900 */
[----:B------:R-:W-:-:S03]  /*03e0*/  IMAD.WIDE R12, R5, 0x4, R14 ;  /* 0x00000004050c7825 */ /* 0x000fc600078e020e */
[----:B------:R0:W3:Y:S01]  /*03f0*/  LDG.E R25, desc[UR6][R10.64] ;  /* 0x000000060a197981 */ /* 0x0000e2000c1e1900 */
[----:B------:R-:W-:-:S03]  /*0400*/  IMAD.WIDE R28, R5, 0x4, R10 ;  /* 0x00000004051c7825 */ /* 0x000fc600078e020a */
[----:B------:R-:W2:Y:S01]  /*0410*/  LDG.E R20, desc[UR6][R12.64] ;  /* 0x000000060c147981 */ /* 0x000ea2000c1e1900 */
[----:B------:R-:W-:-:S03]  /*0420*/  IMAD.WIDE R22, R5, 0x4, R12 ;  /* 0x0000000405167825 */ /* 0x000fc600078e020c */
[----:B------:R-:W3:Y:S01]  /*0430*/  LDG.E R24, desc[UR6][R28.64] ;  /* 0x000000061c187981 */ /* 0x000ee2000c1e1900 */
[----:B------:R-:W-:Y:S01]  /*0440*/  IMAD.WIDE R16, R6, 0x4, R18 ;  /* 0x0000000406107825 */ /* 0x000fe200078e0212 */
[C---:B------:R-:W-:Y:S02]  /*0450*/  IADD3 R6, PT, PT, R5.reuse, R6, R5 ;  /* 0x0000000605067210 */ /* 0x040fe40007ffe005 */
[----:B------:R1:W4:Y:S01]  /*0460*/  LDG.E R27, desc[UR6][R22.64] ;  /* 0x00000006161b7981 */ /* 0x000322000c1e1900 */
[C---:B0-----:R-:W-:Y:S01]  /*0470*/  IMAD.WIDE R10, R5.reuse, 0x4, R28 ;  /* 0x00000004050a7825 */ /* 0x041fe200078e021c */
[----:B------:R-:W-:-:S03]  /*0480*/  IADD3 R6, PT, PT, R5, R6, R5 ;  /* 0x0000000605067210 */ /* 0x000fc60007ffe005 */
[C---:B------:R-:W-:Y:S01]  /*0490*/  IMAD.WIDE R14, R5.reuse, 0x4, R16 ;  /* 0x00000004050e7825 */ /* 0x040fe200078e0210 */
[----:B------:R0:W5:Y:S03]  /*04a0*/  LDG.E R21, desc[UR6][R10.64] ;  /* 0x000000060a157981 */ /* 0x000166000c1e1900 */
[C---:B-1----:R-:W-:Y:S01]  /*04b0*/  IMAD.WIDE R22, R5.reuse, 0x4, R22 ;  /* 0x0000000405167825 */ /* 0x042fe200078e0216 */
[----:B------:R-:W5:Y:S03]  /*04c0*/  LDG.E R16, desc[UR6][R16.64] ;  /* 0x0000000610107981 */ /* 0x000f66000c1e1900 */
[----:B------:R-:W-:Y:S01]  /*04d0*/  IMAD.WIDE R18, R6, 0x4, R18 ;  /* 0x0000000406127825 */ /* 0x000fe200078e0212 */
[----:B------:R1:W4:Y:S03]  /*04e0*/  LDG.E R26, desc[UR6][R22.64] ;  /* 0x00000006161a7981 */ /* 0x000326000c1e1900 */
[----:B------:R-:W-:-:S04]  /*04f0*/  IMAD.WIDE R12, R5, 0x4, R10 ;  /* 0x00000004050c7825 */ /* 0x000fc800078e020a */
[C---:B0-----:R-:W-:Y:S02]  /*0500*/  IMAD.WIDE R10, R5.reuse, 0x4, R14 ;  /* 0x00000004050a7825 */ /* 0x041fe400078e020e */
[----:B------:R-:W5:Y:S02]  /*0510*/  LDG.E R12, desc[UR6][R12.64] ;  /* 0x000000060c0c7981 */ /* 0x000f64000c1e1900 */
[C---:B-1----:R-:W-:Y:S02]  /*0520*/  IMAD.WIDE R22, R5.reuse, 0x4, R18 ;  /* 0x0000000405167825 */ /* 0x042fe400078e0212 */
[----:B------:R-:W5:Y:S02]  /*0530*/  LDG.E R15, desc[UR6][R14.64] ;  /* 0x000000060e0f7981 */ /* 0x000f64000c1e1900 */
[C---:B------:R-:W-:Y:S02]  /*0540*/  IMAD.WIDE R28, R5.reuse, 0x4, R10 ;  /* 0x00000004051c7825 */ /* 0x040fe400078e020a */
[----:B------:R0:W5:Y:S04]  /*0550*/  LDG.E R13, desc[UR6][R10.64] ;  /* 0x000000060a0d7981 */ /* 0x000168000c1e1900 */
[----:B------:R-:W5:Y:S04]  /*0560*/  LDG.E R28, desc[UR6][R28.64] ;  /* 0x000000061c1c7981 */ /* 0x000f68000c1e1900 */
[----:B------:R1:W5:Y:S01]  /*0570*/  LDG.E R14, desc[UR6][R18.64] ;  /* 0x00000006120e7981 */ /* 0x000362000c1e1900 */
[----:B0-----:R-:W-:-:S03]  /*0580*/  IMAD.WIDE R10, R5, 0x4, R22 ;  /* 0x00000004050a7825 */ /* 0x001fc600078e0216 */
[----:B------:R-:W5:Y:S04]  /*0590*/  LDG.E R23, desc[UR6][R22.64] ;  /* 0x0000000616177981 */ /* 0x000f68000c1e1900 */
[----:B------:R-:W5:Y:S01]  /*05a0*/  LDG.E R17, desc[UR6][R10.64] ;  /* 0x000000060a117981 */ /* 0x000f62000c1e1900 */
[----:B-1----:R-:W-:-:S06]  /*05b0*/  IMAD.WIDE R18, R5, 0x4, R10 ;  /* 0x0000000405127825 */ /* 0x002fcc00078e020a */
[----:B------:R-:W5:Y:S01]  /*05c0*/  LDG.E R18, desc[UR6][R18.64] ;  /* 0x0000000612127981 */ /* 0x000f62000c1e1900 */
[----:B------:R-:W-:-:S05]  /*05d0*/  VIADD R4, R4, 0x10 ;  /* 0x0000001004047836 */ /* 0x000fca0000000000 */
[----:B------:R-:W-:Y:S02]  /*05e0*/  ISETP.GE.AND P1, PT, R4, -0xc, PT ;  /* 0xfffffff40400780c */ /* 0x000fe40003f26270 */
[----:B------:R-:W-:-:S04]  /*05f0*/  IADD3 R6, PT, PT, R5, R6, R5 ;  /* 0x0000000605067210 */ /* 0x000fc80007ffe005 */
[----:B------:R-:W-:Y:S02]  /*0600*/  IADD3 R6, PT, PT, R5, R6, R5 ;  /* 0x0000000605067210 */ /* 0x000fe40007ffe005 */
[----:B--2---:R-:W-:-:S04]  /*0610*/  IADD3 R9, PT, PT, R20, R9, R8 ;  /* 0x0000000914097210 */ /* 0x004fc80007ffe008 */
[----:B----4-:R-:W-:-:S04]  /*0620*/  IADD3 R9, PT, PT, R26, R27, R9 ;  /* 0x0000001b1a097210 */ /* 0x010fc80007ffe009 */
[----:B---3--:R-:W-:-:S04]  /*0630*/  IADD3 R9, PT, PT, R24, R25, R9 ;  /* 0x0000001918097210 */ /* 0x008fc80007ffe009 */
[----:B-----5:R-:W-:-:S04]  /*0640*/  IADD3 R9, PT, PT, R12, R21, R9 ;  /* 0x000000150c097210 */ /* 0x020fc80007ffe009 */
[----:B------:R-:W-:-:S04]  /*0650*/  IADD3 R9, PT, PT, R15, R16, R9 ;  /* 0x000000100f097210 */ /* 0x000fc80007ffe009 */
[----:B------:R-:W-:-:S04]  /*0660*/  IADD3 R9, PT, PT, R28, R13, R9 ;  /* 0x0000000d1c097210 */ /* 0x000fc80007ffe009 */
[----:B------:R-:W-:-:S04]  /*0670*/  IADD3 R9, PT, PT, R23, R14, R9 ;  /* 0x0000000e17097210 */ /* 0x000fc80007ffe009 */
[----:B------:R-:W-:Y:S01]  /*0680*/  IADD3 R8, PT, PT, R18, R17, R9 ;  /* 0x0000001112087210 */ /* 0x000fe20007ffe009 */
[----:B------:R-:W-:Y:S06]  /*0690*/  @!P1 BRA `(.L_x_8) ;  /* 0xfffffffc00309947 */ /* 0x000fec000383ffff */
.L_x_7:
[----:B------:R-:W-:Y:S05]  /*06a0*/  BSYNC.RECONVERGENT B3 ;  /* 0x0000000000037941 */ /* 0x000fea0003800200 */
.L_x_6:
[----:B------:R-:W-:Y:S01]  /*06b0*/  IADD3 R9, PT, PT, -R4, RZ, RZ ;  /* 0x000000ff04097210 */ /* 0x000fe20007ffe1ff */
[----:B------:R-:W-:Y:S03]  /*06c0*/  BSSY.RECONVERGENT B3, `(.L_x_9) ;  /* 0x000001e000037945 */ /* 0x000fe60003800200 */
[----:B------:R-:W-:-:S13]  /*06d0*/  ISETP.GT.AND P1, PT, R9, 0x4, PT ;  /* 0x000000040900780c */ /* 0x000fda0003f24270 */
[----:B------:R-:W-:Y:S05]  /*06e0*/  @!P1 BRA `(.L_x_10) ;  /* 0x00000000006c9947 */ /* 0x000fea0003800000 */
[----:B------:R-:W0:Y:S01]  /*06f0*/  LDC.64 R10, c[0x0][0x380] ;  /* 0x0000e000ff0a7b82 */ /* 0x000e220000000a00 */
[----:B------:R-:W-:Y:S01]  /*0700*/  IADD3 R12, PT, PT, R5, R6, R5 ;  /* 0x00000006050c7210 */ /* 0x000fe20007ffe005 */
[----:B0-----:R-:W-:-:S03]  /*0710*/  IMAD.WIDE R22, R6, 0x4, R10 ;  /* 0x0000000406167825 */ /* 0x001fc600078e020a */
[C---:B------:R-:W-:Y:S01]  /*0720*/  IADD3 R6, PT, PT, R5.reuse, R12, R5 ;  /* 0x0000000c05067210 */ /* 0x040fe20007ffe005 */
[----:B------:R-:W-:Y:S02]  /*0730*/  IMAD.WIDE R16, R5, 0x4, R22 ;  /* 0x0000000405107825 */ /* 0x000fe400078e0216 */
[----:B------:R-:W2:Y:S02]  /*0740*/  LDG.E R23, desc[UR6][R22.64] ;  /* 0x0000000616177981 */ /* 0x000ea4000c1e1900 */
[----:B------:R-:W-:-:S04]  /*0750*/  IMAD.WIDE R10, R6, 0x4, R10 ;  /* 0x00000004060a7825 */ /* 0x000fc800078e020a */
[C---:B------:R-:W-:Y:S02]  /*0760*/  IMAD.WIDE R12, R5.reuse, 0x4, R16 ;  /* 0x00000004050c7825 */ /* 0x040fe400078e0210 */
[----:B------:R-:W2:Y:S02]  /*0770*/  LDG.E R16, desc[UR6][R16.64] ;  /* 0x0000000610107981 */ /* 0x000ea4000c1e1900 */
[C---:B------:R-:W-:Y:S02]  /*0780*/  IMAD.WIDE R14, R5.reuse, 0x4, R10 ;  /* 0x00000004050e7825 */ /* 0x040fe400078e020a */
[----:B------:R-:W3:Y:S02]  /*0790*/  LDG.E R10, desc[UR6][R10.64] ;  /* 0x000000060a0a7981 */ /* 0x000ee4000c1e1900 */
[C---:B------:R-:W-:Y:S02]  /*07a0*/  IMAD.WIDE R18, R5.reuse, 0x4, R12 ;  /* 0x0000000405127825 */ /* 0x040fe400078e020c */
[----:B------:R-:W4:Y:S02]  /*07b0*/  LDG.E R12, desc[UR6][R12.64] ;  /* 0x000000060c0c7981 */ /* 0x000f24000c1e1900 */
[----:B------:R-:W-:-:S02]  /*07c0*/  IMAD.WIDE R20, R5, 0x4, R14 ;  /* 0x0000000405147825 */ /* 0x000fc400078e020e */
[----:B------:R-:W4:Y:S02]  /*07d0*/  LDG.E R18, desc[UR6][R18.64] ;  /* 0x0000000612127981 */ /* 0x000f24000c1e1900 */
[C---:B------:R-:W-:Y:S02]  /*07e0*/  IMAD.WIDE R24, R5.reuse, 0x4, R20 ;  /* 0x0000000405187825 */ /* 0x040fe400078e0214 */
[----:B------:R-:W3:Y:S04]  /*07f0*/  LDG.E R14, desc[UR6][R14.64] ;  /* 0x000000060e0e7981 */ /* 0x000ee8000c1e1900 */
[----:B------:R-:W5:Y:S04]  /*0800*/  LDG.E R20, desc[UR6][R20.64] ;  /* 0x0000000614147981 */ /* 0x000f68000c1e1900 */
[----:B------:R-:W5:Y:S01]  /*0810*/  LDG.E R24, desc[UR6][R24.64] ;  /* 0x0000000618187981 */ /* 0x000f62000c1e1900 */
[----:B------:R-:W-:Y:S01]  /*0820*/  IADD3 R6, PT, PT, R5, R6, R5 ;  /* 0x0000000605067210 */ /* 0x000fe20007ffe005 */
[----:B------:R-:W-:Y:S01]  /*0830*/  VIADD R4, R4, 0x8 ;  /* 0x0000000804047836 */ /* 0x000fe20000000000 */
[----:B------:R-:W-:-:S02]  /*0840*/  PLOP3.LUT P0, PT, PT, PT, PT, 0x8, 0x80 ;  /* 0x000000000080781c */ /* 0x000fc40003f0e170 */
[----:B------:R-:W-:Y:S02]  /*0850*/  IADD3 R6, PT, PT, R5, R6, R5 ;  /* 0x0000000605067210 */ /* 0x000fe40007ffe005 */
[----:B--2---:R-:W-:-:S04]  /*0860*/  IADD3 R23, PT, PT, R16, R23, R8 ;  /* 0x0000001710177210 */ /* 0x004fc80007ffe008 */
[----:B----4-:R-:W-:-:S04]  /*0870*/  IADD3 R23, PT, PT, R18, R12, R23 ;  /* 0x0000000c12177210 */ /* 0x010fc80007ffe017 */
[----:B---3--:R-:W-:-:S04]  /*0880*/  IADD3 R23, PT, PT, R14, R10, R23 ;  /* 0x0000000a0e177210 */ /* 0x008fc80007ffe017 */
[----:B-----5:R-:W-:-:S07]  /*0890*/  IADD3 R8, PT, PT, R24, R20, R23 ;  /* 0x0000001418087210 */ /* 0x020fce0007ffe017 */
.L_x_10:
[----:B------:R-:W-:Y:S05]  /*08a0*/  BSYNC.RECONVERGENT B3 ;  /* 0x0000000000037941 */ /* 0x000fea0003800200 */
.L_x_9:
[----:B------:R-:W-:-:S13]  /*08b0*/  ISETP.NE.OR P0, PT, R4, RZ, P0 ;  /* 0x000000ff0400720c */ /* 0x000fda0000705670 */
[----:B------:R-:W-:Y:S05]  /*08c0*/  @!P0 BREAK.RELIABLE B0 ;  /* 0x0000000000008942 */ /* 0x000fea0003800100 */
[----:B------:R-:W-:Y:S05]  /*08d0*/  @!P0 BRA `(.L_x_3) ;  /* 0x0000000000448947 */ /* 0x000fea0003800000 */
.L_x_5:
[----:B------:R-:W-:Y:S05]  /*08e0*/  BSYNC.RELIABLE B0 ;  /* 0x0000000000007941 */ /* 0x000fea0003800100 */
.L_x_4:
[----:B------:R-:W0:Y:S02]  /*08f0*/  LDC.64 R10, c[0x0][0x380] ;  /* 0x0000e000ff0a7b82 */ /* 0x000e240000000a00 */
[----:B0-----:R-:W-:-:S04]  /*0900*/  IMAD.WIDE R10, R6, 0x4, R10 ;  /* 0x00000004060a7825 */ /* 0x001fc800078e020a */
[C---:B------:R-:W-:Y:S02]  /*0910*/  IMAD.WIDE R12, R5.reuse, 0x4, R10 ;  /* 0x00000004050c7825 */ /* 0x040fe400078e020a */
[----:B------:R-:W2:Y:S02]  /*0920*/  LDG.E R11, desc[UR6][R10.64] ;  /* 0x000000060a0b7981 */ /* 0x000ea4000c1e1900 */
[C---:B------:R-:W-:Y:S02]  /*0930*/  IMAD.WIDE R14, R5.reuse, 0x4, R12 ;  /* 0x00000004050e7825 */ /* 0x040fe400078e020c */
[----:B------:R-:W2:Y:S02]  /*0940*/  LDG.E R12, desc[UR6][R12.64] ;  /* 0x000000060c0c7981 */ /* 0x000ea4000c1e1900 */
[----:B------:R-:W-:Y:S02]  /*0950*/  IMAD.WIDE R16, R5, 0x4, R14 ;  /* 0x0000000405107825 */ /* 0x000fe400078e020e */
[----:B------:R-:W3:Y:S04]  /*0960*/  LDG.E R15, desc[UR6][R14.64] ;  /* 0x000000060e0f7981 */ /* 0x000ee8000c1e1900 */
[----:B------:R-:W3:Y:S01]  /*0970*/  LDG.E R16, desc[UR6][R16.64] ;  /* 0x0000000610107981 */ /* 0x000ee2000c1e1900 */
[----:B------:R-:W-:-:S05]  /*0980*/  VIADD R4, R4, 0x4 ;  /* 0x0000000404047836 */ /* 0x000fca0000000000 */
[----:B------:R-:W-:Y:S02]  /*0990*/  ISETP.NE.AND P0, PT, R4, RZ, PT ;  /* 0x000000ff0400720c */ /* 0x000fe40003f05270 */
[----:B------:R-:W-:-:S04]  /*09a0*/  IADD3 R6, PT, PT, R5, R6, R5 ;  /* 0x0000000605067210 */ /* 0x000fc80007ffe005 */
[----:B------:R-:W-:Y:S02]  /*09b0*/  IADD3 R6, PT, PT, R5, R6, R5 ;  /* 0x0000000605067210 */ /* 0x000fe40007ffe005 */
[----:B--2---:R-:W-:-:S04]  /*09c0*/  IADD3 R8, PT, PT, R12, R11, R8 ;  /* 0x0000000b0c087210 */ /* 0x004fc80007ffe008 */
[----:B---3--:R-:W-:Y:S01]  /*09d0*/  IADD3 R8, PT, PT, R16, R15, R8 ;  /* 0x0000000f10087210 */ /* 0x008fe20007ffe008 */
[----:B------:R-:W-:Y:S06]  /*09e0*/  @P0 BRA `(.L_x_4) ;  /* 0xfffffffc00c00947 */ /* 0x000fec000383ffff */
.L_x_3:
[----:B------:R-:W-:Y:S05]  /*09f0*/  BSYNC.RECONVERGENT B1 ;  /* 0x0000000000017941 */ /* 0x000fea0003800200 */
.L_x_2:
[----:B------:R-:W-:-:S13]  /*0a00*/  ISETP.NE.AND P0, PT, R7, RZ, PT ;  /* 0x000000ff0700720c */ /* 0x000fda0003f05270 */
[----:B------:R-:W-:Y:S05]  /*0a10*/  @!P0 BRA `(.L_x_1) ;  /* 0x0000000000248947 */ /* 0x000fea0003800000 */
[----:B------:R-:W0:Y:S01]  /*0a20*/  LDC.64 R10, c[0x0][0x380] ;  /* 0x0000e000ff0a7b82 */ /* 0x000e220000000a00 */
[----:B------:R-:W-:-:S07]  /*0a30*/  IMAD.MOV R7, RZ, RZ, -R7 ;  /* 0x000000ffff077224 */ /* 0x000fce00078e0a07 */
.L_x_11:
[----:B0-----:R-:W-:-:S06]  /*0a40*/  IMAD.WIDE R12, R6, 0x4, R10 ;  /* 0x00000004060c7825 */ /* 0x001fcc00078e020a */
[----:B------:R-:W2:Y:S01]  /*0a50*/  LDG.E R13, desc[UR6][R12.64] ;  /* 0x000000060c0d7981 */ /* 0x000ea2000c1e1900 */
[----:B------:R-:W-:Y:S02]  /*0a60*/  VIADD R7, R7, 0x1 ;  /* 0x0000000107077836 */ /* 0x000fe40000000000 */
[----:B------:R-:W-:-:S03]  /*0a70*/  IMAD.IADD R6, R5, 0x1, R6 ;  /* 0x0000000105067824 */ /* 0x000fc600078e0206 */
[----:B------:R-:W-:Y:S01]  /*0a80*/  ISETP.NE.AND P0, PT, R7, RZ, PT ;  /* 0x000000ff0700720c */ /* 0x000fe20003f05270 */
[----:B--2---:R-:W-:-:S12]  /*0a90*/  IMAD.IADD R8, R13, 0x1, R8 ;  /* 0x000000010d087824 */ /* 0x004fd800078e0208 */
[----:B------:R-:W-:Y:S05]  /*0aa0*/  @P0 BRA `(.L_x_11) ;  /* 0xfffffffc00e40947 */ /* 0x000fea000383ffff */
.L_x_1:
[----:B------:R-:W-:Y:S05]  /*0ab0*/  BSYNC.RECONVERGENT B2 ;  /* 0x0000000000027941 */ /* 0x000fea0003800200 */
.L_x_0:
[----:B------:R-:W-:Y:S05]  /*0ac0*/  WARPSYNC.ALL ;  /* 0x0000000000007948 */ /* 0x000fea0003800000 */
[----:B------:R-:W0:Y:S01]  /*0ad0*/  S2UR UR5, SR_CgaCtaId ;  /* 0x00000000000579c3 */ /* 0x000e220000008800 */
[----:B------:R-:W-:Y:S01]  /*0ae0*/  UMOV UR4, 0x400 ;  /* 0x0000040000047882 */ /* 0x000fe20000000000 */
[C---:B------:R-:W-:Y:S01]  /*0af0*/  ISETP.GT.U32.AND P0, PT, R2.reuse, 0x1ff, PT ;  /* 0x000001ff0200780c */ /* 0x040fe20003f04070 */
[----:B------:R-:W-:Y:S01]  /*0b00*/  VIADD R3, R3, 0xffffffff ;  /* 0xffffffff03037836 */ /* 0x000fe20000000000 */
[----:B------:R-:W-:Y:S02]  /*0b10*/  ISETP.GT.U32.AND P1, PT, R2, 0xff, PT ;  /* 0x000000ff0200780c */ /* 0x000fe40003f24070 */
[----:B------:R-:W-:-:S02]  /*0b20*/  P2R R4, PR, RZ, 0x1 ;  /* 0x00000001ff047803 */ /* 0x000fc40000000000 */
[C---:B------:R-:W-:Y:S02]  /*0b30*/  ISETP.GT.U32.AND P2, PT, R2.reuse, 0x7, PT ;  /* 0x000000070200780c */ /* 0x040fe40003f44070 */
[C---:B------:R-:W-:Y:S02]  /*0b40*/  ISETP.GT.U32.AND P3, PT, R2.reuse, 0x3, PT ;  /* 0x000000030200780c */ /* 0x040fe40003f64070 */
[C---:B------:R-:W-:Y:S02]  /*0b50*/  ISETP.GT.U32.AND P4, PT, R2.reuse, 0x1, PT ;  /* 0x000000010200780c */ /* 0x040fe40003f84070 */
[----:B------:R-:W-:Y:S01]  /*0b60*/  ISETP.NE.AND P5, PT, R2, RZ, PT ;  /* 0x000000ff0200720c */ /* 0x000fe20003fa5270 */
[----:B0-----:R-:W-:-:S06]  /*0b70*/  ULEA UR4, UR5, UR4, 0x18 ;  /* 0x0000000405047291 */ /* 0x001fcc000f8ec0ff */
[----:B------:R-:W-:-:S05]  /*0b80*/  LEA R7, R2, UR4, 0x2 ;  /* 0x0000000402077c11 */ /* 0x000fca000f8e10ff */
[----:B------:R-:W-:Y:S01]  /*0b90*/  STS [R7], R8 ;  /* 0x0000000807007388 */ /* 0x000fe20000000800 */
[----:B------:R-:W-:Y:S06]  /*0ba0*/  BAR.SYNC.DEFER_BLOCKING 0x0 ;  /* 0x0000000000007b1d */ /* 0x000fec0000010000 */
[----:B------:R-:W-:Y:S04]  /*0bb0*/  @!P0 LDS R4, [R7+0x800] ;  /* 0x0008000007048984 */ /* 0x000fe80000000800 */
[----:B------:R-:W0:Y:S02]  /*0bc0*/  @!P0 LDS R9, [R7] ;  /* 0x0000000007098984 */ /* 0x000e240000000800 */
[----:B0-----:R-:W-:-:S05]  /*0bd0*/  @!P0 IMAD.IADD R4, R4, 0x1, R9 ;  /* 0x0000000104048824 */ /* 0x001fca00078e0209 */
[----:B------:R0:W-:Y:S01]  /*0be0*/  @!P0 STS [R7], R4 ;  /* 0x0000000407008388 */ /* 0x0001e20000000800 */
[----:B------:R-:W-:Y:S01]  /*0bf0*/  BAR.SYNC.DEFER_BLOCKING 0x0 ;  /* 0x0000000000007b1d */ /* 0x000fe20000010000 */
[----:B------:R-:W-:Y:S02]  /*0c00*/  ISETP.GT.U32.AND P0, PT, R2, 0x7f, PT ;  /* 0x0000007f0200780c */ /* 0x000fe40003f04070 */
[----:B0-----:R-:W-:Y:S02]  /*0c10*/  P2R R4, PR, RZ, 0x2 ;  /* 0x00000002ff047803 */ /* 0x001fe40000000000 */
[----:B------:R-:W-:Y:S01]  /*0c20*/  P2R R4, PR, RZ, 0x1 ;  /* 0x00000001ff047803 */ /* 0x000fe20000000000 */
[----:B------:R-:W-:Y:S04]  /*0c30*/  @!P1 LDS R6, [R7+0x400] ;  /* 0x0004000007069984 */ /* 0x000fe80000000800 */
[----:B------:R-:W0:Y:S02]  /*0c40*/  @!P1 LDS R9, [R7] ;  /* 0x0000000007099984 */ /* 0x000e240000000800 */
[----:B0-----:R-:W-:-:S05]  /*0c50*/  @!P1 IADD3 R6, PT, PT, R6, R9, RZ ;  /* 0x0000000906069210 */ /* 0x001fca0007ffe0ff */
[----:B------:R-:W-:Y:S01]  /*0c60*/  @!P1 STS [R7], R6 ;  /* 0x0000000607009388 */ /* 0x000fe20000000800 */
[----:B------:R-:W-:Y:S01]  /*0c70*/  BAR.SYNC.DEFER_BLOCKING 0x0 ;  /* 0x0000000000007b1d */ /* 0x000fe20000010000 */
[----:B------:R-:W-:-:S04]  /*0c80*/  ISETP.GT.U32.AND P1, PT, R2, 0x3f, PT ;  /* 0x0000003f0200780c */ /* 0x000fc80003f24070 */
[----:B------:R-:W-:Y:S01]  /*0c90*/  P2R R4, PR, RZ, 0x2 ;  /* 0x00000002ff047803 */ /* 0x000fe20000000000 */
[----:B------:R-:W-:Y:S04]  /*0ca0*/  @!P0 LDS R8, [R7+0x200] ;  /* 0x0002000007088984 */ /* 0x000fe80000000800 */
[----:B------:R-:W0:Y:S02]  /*0cb0*/  @!P0 LDS R9, [R7] ;  /* 0x0000000007098984 */ /* 0x000e240000000800 */
[----:B0-----:R-:W-:-:S05]  /*0cc0*/  @!P0 IMAD.IADD R8, R8, 0x1, R9 ;  /* 0x0000000108088824 */ /* 0x001fca00078e0209 */
[----:B------:R-:W-:Y:S01]  /*0cd0*/  @!P0 STS [R7], R8 ;  /* 0x0000000807008388 */ /* 0x000fe20000000800 */
[----:B------:R-:W-:Y:S01]  /*0ce0*/  BAR.SYNC.DEFER_BLOCKING 0x0 ;  /* 0x0000000000007b1d */ /* 0x000fe20000010000 */
[----:B------:R-:W-:-:S05]  /*0cf0*/  ISETP.GT.U32.AND P0, PT, R2, 0x1f, PT ;  /* 0x0000001f0200780c */ /* 0x000fca0003f04070 */
        /* <DEDUP_REMOVED lines=10> */
[----:B------:R-:W-:Y:S06]  /*0da0*/  BAR.SYNC.DEFER_BLOCKING 0x0 ;  /* 0x0000000000007b1d */ /* 0x000fec0000010000 */
        /* <DEDUP_REMOVED lines=20> */
[----:B------:R-:W-:Y:S04]  /*0ef0*/  @!P5 LDS R8, [UR4+0x4] ;  /* 0x00000404ff08d984 */ /* 0x000fe80008000800 */
[----:B------:R-:W0:Y:S02]  /*0f00*/  @!P5 LDS R9, [R7] ;  /* 0x000000000709d984 */ /* 0x000e240000000800 */
[----:B0-----:R-:W-:-:S02]  /*0f10*/  @!P5 IADD3 R6, PT, PT, R8, R9, RZ ;  /* 0x000000090806d210 */ /* 0x001fc40007ffe0ff */
[----:B------:R-:W0:Y:S03]  /*0f20*/  @!P5 LDC.64 R8, c[0x0][0x390] ;  /* 0x0000e400ff08db82 */ /* 0x000e260000000a00 */
[----:B------:R-:W-:Y:S05]  /*0f30*/  @!P5 STS [R7], R6 ;  /* 0x000000060700d388 */ /* 0x000fea0000000800 */
[----:B------:R-:W-:Y:S01]  /*0f40*/  BAR.SYNC.DEFER_BLOCKING 0x0 ;  /* 0x0000000000007b1d */ /* 0x000fe20000010000 */
[----:B0-----:R-:W-:-:S04]  /*0f50*/  @!P5 IMAD.WIDE.U32 R8, R0, 0x4, R8 ;  /* 0x000000040008d825 */ /* 0x001fc800078e0008 */
[----:B------:R-:W-:Y:S01]  /*0f60*/  IMAD.MOV.U32 R0, RZ, RZ, RZ ;  /* 0x000000ffff007224 */ /* 0x000fe200078e00ff */
[----:B------:R-:W0:Y:S04]  /*0f70*/  @!P5 LDS R11, [UR4] ;  /* 0x00000004ff0bd984 */ /* 0x000e280008000800 */
[----:B0-----:R0:W-:Y:S01]  /*0f80*/  @!P5 STG.E desc[UR6][R8.64], R11 ;  /* 0x0000000b0800d986 */ /* 0x0011e2000c101906 */
[----:B------:R-:W-:Y:S06]  /*0f90*/  MEMBAR.SC.GPU ;  /* 0x0000000000007992 */ /* 0x000fec0000002000 */
[----:B------:R-:W-:-:S00]  /*0fa0*/  ERRBAR ;  /* 0x00000000000079ab */ /* 0x000fc00000000000 */
[----:B------:R-:W-:Y:S06]  /*0fb0*/  CGAERRBAR ;  /* 0x00000000000075ab */ /* 0x000fec0000000000 */
[----:B------:R-:W-:Y:S01]  /*0fc0*/  CCTL.IVALL ;  /* 0x00000000ff00798f */ /* 0x000fe20002000000 */
[----:B------:R-:W-:Y:S04]  /*0fd0*/  BSSY.RECONVERGENT B0, `(.L_x_12) ;  /* 0x0000005000007945 */ /* 0x000fe80003800200 */
[----:B------:R-:W-:Y:S05]  /*0fe0*/  @P5 BRA `(.L_x_13) ;  /* 0x00000000000c5947 */ /* 0x000fea0003800000 */
[----:B0-----:R-:W0:Y:S01]  /*0ff0*/  LDC.64 R8, c[0x0][0x398] ;  /* 0x0000e600ff087b82 */ /* 0x001e220000000a00 */
[----:B------:R-:W-:-:S05]  /*1000*/  IMAD.MOV.U32 R11, RZ, RZ, 0x1 ;  /* 0x00000001ff0b7424 */ /* 0x000fca00078e00ff */
[----:B0-----:R1:W5:Y:S02]  /*1010*/  ATOMG.E.ADD.STRONG.GPU PT, R0, desc[UR6][R8.64], R11 ;  /* 0x8000000b080079a8 */ /* 0x00136400081ef106 */
.L_x_13:
[----:B------:R-:W-:Y:S05]  /*1020*/  BSYNC.RECONVERGENT B0 ;  /* 0x0000000000007941 */ /* 0x000fea0003800200 */
.L_x_12:
[----:B-----5:R-:W-:-:S13]  /*1030*/  ISETP.NE.AND P6, PT, R0, R3, PT ;  /* 0x000000030000720c */ /* 0x020fda0003fc5270 */
[----:B------:R-:W-:Y:S06]  /*1040*/  BAR.RED.OR.DEFER_BLOCKING 0x0, !P6 ;  /* 0x0000000000007b1d */ /* 0x000fec0007014800 */
[----:B------:R-:W2:Y:S02]  /*1050*/  B2R.RESULT RZ, P6 ;  /* 0x0000000000ff731c */ /* 0x000ea400000c4000 */
[----:B--2---:R-:W-:Y:S05]  /*1060*/  @!P6 EXIT ;  /* 0x000000000000e94d */ /* 0x004fea0003800000 */
[----:B------:R-:W-:Y:S01]  /*1070*/  ISETP.GE.AND P6, PT, R2, R5, PT ;  /* 0x000000050200720c */ /* 0x000fe20003fc6270 */
[----:B------:R-:W-:Y:S01]  /*1080*/  BSSY.RECONVERGENT B0, `(.L_x_14) ;  /* 0x0000006000007945 */ /* 0x000fe20003800200 */
[----:B------:R-:W-:-:S11]  /*1090*/  IMAD.MOV.U32 R4, RZ, RZ, RZ ;  /* 0x000000ffff047224 */ /* 0x000fd600078e00ff */
[----:B------:R-:W-:Y:S05]  /*10a0*/  @P6 BRA `(.L_x_15) ;  /* 0x00000000000c6947 */ /* 0x000fea0003800000 */
[----:B------:R-:W2:Y:S02]  /*10b0*/  LDC.64 R4, c[0x0][0x390] ;  /* 0x0000e400ff047b82 */ /* 0x000ea40000000a00 */
[----:B--2---:R-:W-:-:S06]  /*10c0*/  IMAD.WIDE.U32 R4, R2, 0x4, R4 ;  /* 0x0000000402047825 */ /* 0x004fcc00078e0004 */
[----:B------:R2:W5:Y:S02]  /*10d0*/  LDG.E R4, desc[UR6][R4.64] ;  /* 0x0000000604047981 */ /* 0x000564000c1e1900 */
.L_x_15:
[----:B------:R-:W-:Y:S05]  /*10e0*/  BSYNC.RECONVERGENT B0 ;  /* 0x0000000000007941 */ /* 0x000fea0003800200 */
.L_x_14:
[----:B-----5:R-:W-:Y:S01]  /*10f0*/  STS [R7], R4 ;  /* 0x0000000407007388 */ /* 0x020fe20000000800 */
[----:B--2---:R-:W-:Y:S01]  /*1100*/  P2R R5, PR, RZ, 0x20 ;  /* 0x00000020ff057803 */ /* 0x004fe20000000000 */
[----:B------:R-:W-:Y:S01]  /*1110*/  BAR.SYNC.DEFER_BLOCKING 0x0 ;  /* 0x0000000000007b1d */ /* 0x000fe20000010000 */
[C---:B------:R-:W-:Y:S02]  /*1120*/  ISETP.GT.U32.AND P5, PT, R2.reuse, 0x1ff, PT ;  /* 0x000001ff0200780c */ /* 0x040fe40003fa4070 */
[----:B------:R-:W-:-:S11]  /*1130*/  ISETP.GT.U32.AND P6, PT, R2, 0xff, PT ;  /* 0x000000ff0200780c */ /* 0x000fd60003fc4070 */
[----:B------:R-:W-:Y:S04]  /*1140*/  @!P5 LDS R0, [R7+0x800] ;  /* 0x000800000700d984 */ /* 0x000fe80000000800 */
[----:B------:R-:W2:Y:S02]  /*1150*/  @!P5 LDS R3, [R7] ;  /* 0x000000000703d984 */ /* 0x000ea40000000800 */
[----:B--2---:R-:W-:-:S05]  /*1160*/  @!P5 IMAD.IADD R0, R0, 0x1, R3 ;  /* 0x000000010000d824 */ /* 0x004fca00078e0203 */
[----:B------:R-:W-:Y:S01]  /*1170*/  @!P5 STS [R7], R0 ;  /* 0x000000000700d388 */ /* 0x000fe20000000800 */
[----:B------:R-:W-:Y:S01]  /*1180*/  BAR.SYNC.DEFER_BLOCKING 0x0 ;  /* 0x0000000000007b1d */ /* 0x000fe20000010000 */
[----:B------:R-:W-:-:S05]  /*1190*/  ISETP.GT.U32.AND P5, PT, R2, 0x7f, PT ;  /* 0x0000007f0200780c */ /* 0x000fca0003fa4070 */
        /* <DEDUP_REMOVED lines=11> */
[----:B------:R-:W-:-:S05]  /*1250*/  ISETP.NE.AND P5, PT, R5, RZ, PT ;  /* 0x000000ff0500720c */ /* 0x000fca0003fa5270 */
[----:B------:R-:W-:Y:S04]  /*1260*/  @!P6 LDS R0, [R7+0x100] ;  /* 0x000100000700e984 */ /* 0x000fe80000000800 */
[----:B------:R-:W2:Y:S02]  /*1270*/  @!P6 LDS R3, [R7] ;  /* 0x000000000703e984 */ /* 0x000ea40000000800 */
[----:B--2---:R-:W-:-:S05]  /*1280*/  @!P6 IADD3 R0, PT, PT, R0, R3, RZ ;  /* 0x000000030000e210 */ /* 0x004fca0007ffe0ff */
[----:B------:R-:W-:Y:S01]  /*1290*/  @!P6 STS [R7], R0 ;  /* 0x000000000700e388 */ /* 0x000fe20000000800 */
[----:B------:R-:W-:Y:S06]  /*12a0*/  BAR.SYNC.DEFER_BLOCKING 0x0 ;  /* 0x0000000000007b1d */ /* 0x000fec0000010000 */
[----:B------:R-:W-:Y:S04]  /*12b0*/  @!P0 LDS R2, [R7+0x80] ;  /* 0x0000800007028984 */ /* 0x000fe80000000800 */
[----:B------:R-:W2:Y:S02]  /*12c0*/  @!P0 LDS R3, [R7] ;  /* 0x0000000007038984 */ /* 0x000ea40000000800 */
[----:B--2---:R-:W-:-:S05]  /*12d0*/  @!P0 IMAD.IADD R2, R2, 0x1, R3 ;  /* 0x0000000102028824 */ /* 0x004fca00078e0203 */
        /* <DEDUP_REMOVED lines=22> */
[----:B------:R-:W-:Y:S04]  /*1440*/  @!P5 LDS R0, [UR4+0x4] ;  /* 0x00000404ff00d984 */ /* 0x000fe80008000800 */
[----:B------:R-:W2:Y:S02]  /*1450*/  @!P5 LDS R3, [R7] ;  /* 0x000000000703d984 */ /* 0x000ea40000000800 */
[----:B--2---:R-:W-:-:S05]  /*1460*/  @!P5 IMAD.IADD R0, R0, 0x1, R3 ;  /* 0x000000010000d824 */ /* 0x004fca00078e0203 */
[----:B------:R2:W-:Y:S01]  /*1470*/  @!P5 STS [R7], R0 ;  /* 0x000000000700d388 */ /* 0x0005e20000000800 */
[----:B------:R-:W-:Y:S06]  /*1480*/  BAR.SYNC.DEFER_BLOCKING 0x0 ;  /* 0x0000000000007b1d */ /* 0x000fec0000010000 */
[----:B------:R-:W-:Y:S05]  /*1490*/  @P5 EXIT ;  /* 0x000000000000594d */ /* 0x000fea0003800000 */
[----:B------:R-:W3:Y:S01]  /*14a0*/  LDS R5, [UR4] ;  /* 0x00000004ff057984 */ /* 0x000ee20008000800 */
[----:B------:R-:W3:Y:S03]  /*14b0*/  LDC.64 R2, c[0x0][0x390] ;  /* 0x0000e400ff027b82 */ /* 0x000ee60000000a00 */
[----:B---3--:R-:W-:Y:S01]  /*14c0*/  STG.E desc[UR6][R2.64], R5 ;  /* 0x0000000502007986 */ /* 0x008fe2000c101906 */
[----:B------:R-:W-:Y:S05]  /*14d0*/  EXIT ;  /* 0x000000000000794d */ /* 0x000fea0003800000 */
.L_x_16:
[----:B------:R-:W-:-:S00]  /*14e0*/  BRA `(.L_x_16) ;  /* 0xfffffffc00fc7947 */ /* 0x000fc0000383ffff */
[----:B------:R-:W-:-:S00]  /*14f0*/  NOP ;  /* 0x0000000000007918 */ /* 0x000fc00000000000 */
        /* <DEDUP_REMOVED lines=8> */
.L_x_17:


//--------------------- .nv.shared._Z17sumCommMultiBlockPKiiPiS1_ --------------------------
	.section	.nv.shared._Z17sumCommMultiBlockPKiiPiS1_,"aw",@nobits
	.sectionflags	@""
	.align	4
.nv.shared._Z17sumCommMultiBlockPKiiPiS1_:
	.zero		5120


//--------------------- .nv.shared.reserved.0     --------------------------
	.section	.nv.shared.reserved.0,"aw",@nobits
	.weak		__nv_reservedSMEM_offset_0_alias
	.size		__nv_reservedSMEM_offset_0_alias, 0, 64
	.other		__nv_reservedSMEM_offset_0_alias,@"STO_CUDA_RESERVED_SHARED STV_DEFAULT"
__nv_reservedSMEM_offset_0_alias:
	.zero		0
	.zero		64


//--------------------- .nv.constant0._Z17sumCommMultiBlockPKiiPiS1_ --------------------------
	.section	.nv.constant0._Z17sumCommMultiBlockPKiiPiS1_,"a",@progbits
	.sectionflags	@""
	.align	4
.nv.constant0._Z17sumCommMultiBlockPKiiPiS1_:
	.zero		928


//--------------------- SYMBOLS --------------------------

	.type		.nv.reservedSmem.offset0,@object
	.size		.nv.reservedSmem.offset0,0x4
	.type		.nv.reservedSmem.cap,@object
	.size		.nv.reservedSmem.cap,0x4
